	.headerflags	@"EF_CUDA_TEXMODE_UNIFIED EF_CUDA_64BIT_ADDRESS EF_CUDA_ACCELERATORS EF_CUDA_SM90 EF_CUDA_VIRTUAL_SM(EF_CUDA_SM90)"
	.elftype	@"ET_EXEC"


//--------------------- .nv.info                  --------------------------
	.section	.nv.info,"",@"SHT_CUDA_INFO"
	.align	4


	//----- nvinfo : EIATTR_REGCOUNT
	.align		4
        /*0000*/ 	.byte	0x04, 0x2f
        /*0002*/ 	.short	(.L_3 - .L_2)
	.align		4
.L_2:
        /*0004*/ 	.word	index@(triton_poi_fused_add_div_sqrt_15)
        /*0008*/ 	.word	0x00000020


	//----- nvinfo : EIATTR_MIN_STACK_SIZE
	.align		4
.L_3:
        /*000c*/ 	.byte	0x04, 0x12
        /*000e*/ 	.short	(.L_5 - .L_4)
	.align		4
.L_4:
        /*0010*/ 	.word	index@(triton_poi_fused_add_div_sqrt_15)
        /*0014*/ 	.word	0x00000000


	//----- nvinfo : EIATTR_FRAME_SIZE
	.align		4
.L_5:
        /*0018*/ 	.byte	0x04, 0x11
        /*001a*/ 	.short	(.L_7 - .L_6)
	.align		4
.L_6:
        /*001c*/ 	.word	index@(triton_poi_fused_add_div_sqrt_15)
        /*0020*/ 	.word	0x00000000


	//----- nvinfo : EIATTR_MIN_STACK_SIZE
	.align		4
.L_7:
        /*0024*/ 	.byte	0x04, 0x12
        /*0026*/ 	.short	(.L_9 - .L_8)
	.align		4
.L_8:
        /*0028*/ 	.word	index@(triton_poi_fused_add_div_sqrt_15)
        /*002c*/ 	.word	0x00000000
.L_9:


//--------------------- .nv.info.triton_poi_fused_add_div_sqrt_15 --------------------------
	.section	.nv.info.triton_poi_fused_add_div_sqrt_15,"",@"SHT_CUDA_INFO"
	.sectionflags	@""
	.align	4


	//----- nvinfo : EIATTR_CUDA_API_VERSION
	.align		4
        /*0000*/ 	.byte	0x04, 0x37
        /*0002*/ 	.short	(.L_11 - .L_10)
.L_10:
        /*0004*/ 	.word	0x0000007c


	//----- nvinfo : EIATTR_KPARAM_INFO
	.align		4
.L_11:
        /*0008*/ 	.byte	0x04, 0x17
        /*000a*/ 	.short	(.L_13 - .L_12)
.L_12:
        /*000c*/ 	.word	0x00000000
        /*0010*/ 	.short	0x0004
        /*0012*/ 	.short	0x001c
        /*0014*/ 	.byte	0x00, 0xf0, 0x11, 0x00


	//----- nvinfo : EIATTR_KPARAM_INFO
	.align		4
.L_13:
        /*0018*/ 	.byte	0x04, 0x17
        /*001a*/ 	.short	(.L_15 - .L_14)
.L_14:
        /*001c*/ 	.word	0x00000000
        /*0020*/ 	.short	0x0003
        /*0022*/ 	.short	0x0018
        /*0024*/ 	.byte	0x00, 0xf0, 0x11, 0x00


	//----- nvinfo : EIATTR_KPARAM_INFO
	.align		4
.L_15:
        /*0028*/ 	.byte	0x04, 0x17
        /*002a*/ 	.short	(.L_17 - .L_16)
.L_16:
        /*002c*/ 	.word	0x00000000
        /*0030*/ 	.short	0x0002
        /*0032*/ 	.short	0x0010
        /*0034*/ 	.byte	0x00, 0xf4, 0x21, 0x00


	//----- nvinfo : EIATTR_KPARAM_INFO
	.align		4
.L_17:
        /*0038*/ 	.byte	0x04, 0x17
        /*003a*/ 	.short	(.L_19 - .L_18)
.L_18:
        /*003c*/ 	.word	0x00000000
        /*0040*/ 	.short	0x0001
        /*0042*/ 	.short	0x0008
        /*0044*/ 	.byte	0x00, 0xf4, 0x21, 0x00


	//----- nvinfo : EIATTR_KPARAM_INFO
	.align		4
.L_19:
        /*0048*/ 	.byte	0x04, 0x17
        /*004a*/ 	.short	(.L_21 - .L_20)
.L_20:
        /*004c*/ 	.word	0x00000000
        /*0050*/ 	.short	0x0000
        /*0052*/ 	.short	0x0000
        /*0054*/ 	.byte	0x00, 0xf4, 0x21, 0x00


	//----- nvinfo : EIATTR_SPARSE_MMA_MASK
	.align		4
.L_21:
        /*0058*/ 	.byte	0x03, 0x50
        /*005a*/ 	.short	0x0000


	//----- nvinfo : EIATTR_MAXREG_COUNT
	.align		4
        /*005c*/ 	.byte	0x03, 0x1b
        /*005e*/ 	.short	0x00ff


	//----- nvinfo : EIATTR_EXIT_INSTR_OFFSETS
	.align		4
        /*0060*/ 	.byte	0x04, 0x1c
        /*0062*/ 	.short	(.L_23 - .L_22)


	//   ....[0]....
.L_22:
        /*0064*/ 	.word	0x000012a0


	//   ....[1]....
        /*0068*/ 	.word	0x000012c0


	//----- nvinfo : EIATTR_REQNTID
	.align		4
.L_23:
        /*006c*/ 	.byte	0x04, 0x10
        /*006e*/ 	.short	(.L_25 - .L_24)
.L_24:
        /*0070*/ 	.word	0x00000100
        /*0074*/ 	.word	0x00000001
        /*0078*/ 	.word	0x00000001


	//----- nvinfo : EIATTR_CBANK_PARAM_SIZE
	.align		4
.L_25:
        /*007c*/ 	.byte	0x03, 0x19
        /*007e*/ 	.short	0x0020


	//----- nvinfo : EIATTR_PARAM_CBANK
	.align		4
        /*0080*/ 	.byte	0x04, 0x0a
        /*0082*/ 	.short	(.L_27 - .L_26)
	.align		4
.L_26:
        /*0084*/ 	.word	index@(.nv.constant0.triton_poi_fused_add_div_sqrt_15)
        /*0088*/ 	.short	0x0210
        /*008a*/ 	.short	0x0020


	//----- nvinfo : EIATTR_SW_WAR
	.align		4
.L_27:
        /*008c*/ 	.byte	0x04, 0x36
        /*008e*/ 	.short	(.L_29 - .L_28)
.L_28:
        /*0090*/ 	.word	0x00000008
.L_29:


//--------------------- .nv.callgraph             --------------------------
	.section	.nv.callgraph,"",@"SHT_CUDA_CALLGRAPH"
	.align	4
	.sectionentsize	8
	.align		4
        /*0000*/ 	.word	0x00000000
	.align		4
        /*0004*/ 	.word	0xffffffff
	.align		4
        /*0008*/ 	.word	0x00000000
	.align		4
        /*000c*/ 	.word	0xfffffffe
	.align		4
        /*0010*/ 	.word	0x00000000
	.align		4
        /*0014*/ 	.word	0xfffffffd
	.align		4
        /*0018*/ 	.word	0x00000000
	.align		4
        /*001c*/ 	.word	0xfffffffc


//--------------------- .nv.constant4             --------------------------
	.section	.nv.constant4,"a",@progbits
	.align	8
	.align		8
.nv.constant4:
        /*0000*/ 	.dword	_$_str
	.align		8
        /*0008*/ 	.dword	_$_str_$_2


//--------------------- .text.triton_poi_fused_add_div_sqrt_15 --------------------------
	.section	.text.triton_poi_fused_add_div_sqrt_15,"ax",@progbits
	.sectionflags	@"SHF_BARRIERS=1"
	.align	128
        .global         triton_poi_fused_add_div_sqrt_15
        .type           triton_poi_fused_add_div_sqrt_15,@function
        .size           triton_poi_fused_add_div_sqrt_15,(.L_x_1 - triton_poi_fused_add_div_sqrt_15)
        .other          triton_poi_fused_add_div_sqrt_15,@"STO_CUDA_ENTRY STV_DEFAULT"
triton_poi_fused_add_div_sqrt_15:
.text.triton_poi_fused_add_div_sqrt_15:
[----:B------:R-:W0:Y:S01]  /*0000*/  LDC R1, c[0x0][0x28] ;  /* 0x00000a00ff017b82 */ /* 0x000e220000000800 */
[----:B------:R-:W1:Y:S07]  /*0010*/  S2R R8, SR_TID.X ;  /* 0x0000000000087919 */ /* 0x000e6e0000002100 */
[----:B------:R-:W2:Y:S01]  /*0020*/  S2UR UR5, SR_CgaCtaId ;  /* 0x00000000000579c3 */ /* 0x000ea20000008800 */
[----:B------:R-:W-:Y:S01]  /*0030*/  UMOV UR4, 0x400 ;  /* 0x0000040000047882 */ /* 0x000fe20000000000 */
[----:B------:R-:W-:Y:S01]  /*0040*/  CS2R R16, SRZ ;  /* 0x0000000000107805 */ /* 0x000fe2000001ff00 */
[----:B------:R-:W3:Y:S01]  /*0050*/  S2R R3, SR_CTAID.Y ;  /* 0x0000000000037919 */ /* 0x000ee20000002600 */
[----:B------:R-:W-:Y:S01]  /*0060*/  CS2R R18, SRZ ;  /* 0x0000000000127805 */ /* 0x000fe2000001ff00 */
[----:B------:R-:W-:Y:S01]  /*0070*/  ULDC.64 UR6, c[0x0][0x208] ;  /* 0x0000820000067ab9 */ /* 0x000fe20000000a00 */
[----:B------:R-:W-:Y:S01]  /*0080*/  CS2R R12, SRZ ;  /* 0x00000000000c7805 */ /* 0x000fe2000001ff00 */
[----:B------:R-:W4:Y:S01]  /*0090*/  S2R R21, SR_CTAID.X ;  /* 0x0000000000157919 */ /* 0x000f220000002500 */
[----:B------:R-:W5:Y:S01]  /*00a0*/  LDC.64 R28, c[0x0][0x210] ;  /* 0x00008400ff1c7b82 */ /* 0x000f620000000a00 */
[----:B------:R-:W-:Y:S01]  /*00b0*/  CS2R R14, SRZ ;  /* 0x00000000000e7805 */ /* 0x000fe2000001ff00 */
[----:B--2---:R-:W-:Y:S01]  /*00c0*/  UPRMT UR4, UR5, 0x654, UR4 ;  /* 0x0000065405047896 */ /* 0x004fe20008000004 */
[----:B-1----:R-:W-:Y:S01]  /*00d0*/  IMAD.SHL.U32 R2, R8, 0x4, RZ ;  /* 0x0000000408027824 */ /* 0x002fe200078e00ff */
[----:B------:R-:W-:-:S02]  /*00e0*/  SHF.R.U32.HI R20, RZ, 0x2, R8 ;  /* 0x00000002ff147819 */ /* 0x000fc40000011608 */
[----:B------:R-:W-:Y:S02]  /*00f0*/  SHF.R.U32.HI R9, RZ, 0x6, R8 ;  /* 0x00000006ff097819 */ /* 0x000fe40000011608 */
[----:B---3--:R-:W-:Y:S02]  /*0100*/  SHF.L.U32 R5, R3, 0x4, RZ ;  /* 0x0000000403057819 */ /* 0x008fe400000006ff */
[----:B------:R-:W-:Y:S02]  /*0110*/  SGXT.U32 R20, R20, 0x6 ;  /* 0x000000061414781a */ /* 0x000fe40000000000 */
[----:B------:R-:W-:Y:S02]  /*0120*/  LOP3.LUT R4, R5, 0xc, R2, 0xf8, !PT ;  /* 0x0000000c05047812 */ /* 0x000fe400078ef802 */
[----:B----4-:R-:W-:Y:S02]  /*0130*/  PRMT R25, R20, 0x6540, R21 ;  /* 0x0000654014197816 */ /* 0x010fe40000000015 */
[----:B------:R-:W-:-:S02]  /*0140*/  SHF.R.S32.HI R7, RZ, 0x1f, R4 ;  /* 0x0000001fff077819 */ /* 0x000fc40000011404 */
[----:B------:R-:W-:Y:S02]  /*0150*/  ISETP.GE.AND P0, PT, R4, 0x100, PT ;  /* 0x000001000400780c */ /* 0x000fe40003f06270 */
[----:B------:R-:W-:-:S04]  /*0160*/  LEA.HI R7, R7, R4, RZ, 0x6 ;  /* 0x0000000407077211 */ /* 0x000fc800078f30ff */
[C---:B------:R-:W-:Y:S02]  /*0170*/  SHF.L.U32 R0, R7.reuse, 0xc, RZ ;  /* 0x0000000c07007819 */ /* 0x040fe400000006ff */
[----:B------:R-:W-:Y:S02]  /*0180*/  LOP3.LUT R7, R7, 0xffffffc0, RZ, 0xc0, !PT ;  /* 0xffffffc007077812 */ /* 0x000fe400078ec0ff */
[----:B------:R-:W-:-:S04]  /*0190*/  LOP3.LUT R0, R0, 0xfffc0000, RZ, 0xc0, !PT ;  /* 0xfffc000000007812 */ /* 0x000fc800078ec0ff */
[----:B------:R-:W-:Y:S02]  /*01a0*/  IADD3 R6, R0, R4, -R7 ;  /* 0x0000000400067210 */ /* 0x000fe40007ffe807 */
[----:B------:R-:W-:Y:S02]  /*01b0*/  SGXT.U32 R0, R9, 0x2 ;  /* 0x000000020900781a */ /* 0x000fe40000000000 */
[----:B------:R-:W-:Y:S01]  /*01c0*/  SHF.L.U32 R4, R8, 0xa, RZ ;  /* 0x0000000a08047819 */ /* 0x000fe200000006ff */
[----:B------:R-:W-:Y:S01]  /*01d0*/  IMAD R25, R25, 0x40, R6 ;  /* 0x0000004019197824 */ /* 0x000fe200078e0206 */
[----:B------:R-:W-:Y:S02]  /*01e0*/  LOP3.LUT R0, R5, R0, RZ, 0xfc, !PT ;  /* 0x0000000005007212 */ /* 0x000fe400078efcff */
[----:B------:R-:W-:Y:S02]  /*01f0*/  LOP3.LUT R5, R4, 0xc00, RZ, 0xc0, !PT ;  /* 0x00000c0004057812 */ /* 0x000fe400078ec0ff */
[----:B------:R-:W-:-:S02]  /*0200*/  IADD3 R7, R25, 0x1000, RZ ;  /* 0x0000100019077810 */ /* 0x000fc40007ffe0ff */
[C---:B------:R-:W-:Y:S02]  /*0210*/  LOP3.LUT R20, R5.reuse, R20, RZ, 0xfc, !PT ;  /* 0x0000001405147212 */ /* 0x040fe400078efcff */
[C---:B------:R-:W-:Y:S02]  /*0220*/  LEA.HI R27, R5.reuse, UR4, RZ, 0x1a ;  /* 0x00000004051b7c11 */ /* 0x040fe4000f8fd0ff */
[C---:B------:R-:W-:Y:S02]  /*0230*/  LOP3.LUT R4, R5.reuse, 0x100, RZ, 0xfc, !PT ;  /* 0x0000010005047812 */ /* 0x040fe400078efcff */
[C---:B------:R-:W-:Y:S01]  /*0240*/  LOP3.LUT R6, R5.reuse, 0x200, RZ, 0xfc, !PT ;  /* 0x0000020005067812 */ /* 0x040fe200078efcff */
[----:B------:R-:W-:Y:S01]  /*0250*/  IMAD R27, R20, 0x4, R27 ;  /* 0x00000004141b7824 */ /* 0x000fe200078e021b */
[----:B------:R-:W-:Y:S02]  /*0260*/  LOP3.LUT R5, R5, 0x300, RZ, 0xfc, !PT ;  /* 0x0000030005057812 */ /* 0x000fe400078efcff */
[----:B------:R-:W-:-:S02]  /*0270*/  LEA.HI R9, R4, UR4, RZ, 0x1a ;  /* 0x0000000404097c11 */ /* 0x000fc4000f8fd0ff */
[----:B------:R-:W-:Y:S01]  /*0280*/  LEA.HI R11, R5, UR4, RZ, 0x1a ;  /* 0x00000004050b7c11 */ /* 0x000fe2000f8fd0ff */
[--C-:B-----5:R-:W-:Y:S01]  /*0290*/  IMAD.WIDE R4, R25, 0x4, R28.reuse ;  /* 0x0000000419047825 */ /* 0x120fe200078e021c */
[----:B------:R-:W-:Y:S02]  /*02a0*/  LEA.HI R23, R6, UR4, RZ, 0x1a ;  /* 0x0000000406177c11 */ /* 0x000fe4000f8fd0ff */
[----:B------:R-:W-:Y:S01]  /*02b0*/  IADD3 R24, R25, 0x2000, RZ ;  /* 0x0000200019187810 */ /* 0x000fe20007ffe0ff */
[----:B------:R-:W-:Y:S01]  /*02c0*/  IMAD.WIDE R6, R7, 0x4, R28 ;  /* 0x0000000407067825 */ /* 0x000fe200078e021c */
[C---:B------:R-:W-:Y:S01]  /*02d0*/  LEA R23, R20.reuse, R23, 0x2 ;  /* 0x0000001714177211 */ /* 0x040fe200078e10ff */
[----:B------:R1:W2:Y:S02]  /*02e0*/  @!P0 LDG.E.EL.128 R16, desc[UR6][R4.64] ;  /* 0x0000000604108981 */ /* 0x0002a4000c2e1d00 */
[C---:B------:R-:W-:Y:S01]  /*02f0*/  IMAD R26, R20.reuse, 0x4, R9 ;  /* 0x00000004141a7824 */ /* 0x040fe200078e0209 */
[----:B------:R-:W-:Y:S01]  /*0300*/  CS2R R8, SRZ ;  /* 0x0000000000087805 */ /* 0x000fe2000001ff00 */
[----:B------:R-:W-:Y:S01]  /*0310*/  IMAD R20, R20, 0x4, R11 ;  /* 0x0000000414147824 */ /* 0x000fe200078e020b */
[----:B------:R-:W-:Y:S01]  /*0320*/  CS2R R10, SRZ ;  /* 0x00000000000a7805 */ /* 0x000fe2000001ff00 */
[----:B------:R-:W-:Y:S01]  /*0330*/  VIADD R22, R25, 0x3000 ;  /* 0x0000300019167836 */ /* 0x000fe20000000000 */
[----:B------:R3:W4:Y:S01]  /*0340*/  @!P0 LDG.E.EL.128 R12, desc[UR6][R6.64] ;  /* 0x00000006060c8981 */ /* 0x000722000c2e1d00 */
[----:B------:R-:W-:Y:S01]  /*0350*/  IMAD.WIDE R24, R24, 0x4, R28 ;  /* 0x0000000418187825 */ /* 0x000fe200078e021c */
[----:B-1----:R-:W-:-:S03]  /*0360*/  CS2R R4, SRZ ;  /* 0x0000000000047805 */ /* 0x002fc6000001ff00 */
[----:B------:R-:W-:Y:S01]  /*0370*/  IMAD.WIDE R28, R22, 0x4, R28 ;  /* 0x00000004161c7825 */ /* 0x000fe200078e021c */
[----:B------:R1:W5:Y:S01]  /*0380*/  @!P0 LDG.E.EL.128 R8, desc[UR6][R24.64] ;  /* 0x0000000618088981 */ /* 0x000362000c2e1d00 */
[----:B---3--:R-:W-:-:S06]  /*0390*/  CS2R R6, SRZ ;  /* 0x0000000000067805 */ /* 0x008fcc000001ff00 */
[----:B------:R-:W3:Y:S01]  /*03a0*/  @!P0 LDG.E.EL.128 R4, desc[UR6][R28.64] ;  /* 0x000000061c048981 */ /* 0x000ee2000c2e1d00 */
[----:B------:R-:W-:Y:S01]  /*03b0*/  SHF.R.S32.HI R3, RZ, 0x1b, R3 ;  /* 0x0000001bff037819 */ /* 0x000fe20000011403 */
[----:B-1----:R-:W1:Y:S01]  /*03c0*/  LDC.64 R24, c[0x0][0x218] ;  /* 0x00008600ff187b82 */ /* 0x002e620000000a00 */
[----:B------:R-:W-:Y:S02]  /*03d0*/  LOP3.LUT R22, R2, 0xfc, RZ, 0xc0, !PT ;  /* 0x000000fc02167812 */ /* 0x000fe400078ec0ff */
[----:B------:R-:W-:Y:S02]  /*03e0*/  SGXT R3, R3, 0x1 ;  /* 0x000000010303781a */ /* 0x000fe40000000200 */
[----:B------:R-:W-:Y:S02]  /*03f0*/  PRMT R21, R22, 0x6540, R21 ;  /* 0x0000654016157816 */ /* 0x000fe40000000015 */
[----:B------:R-:W-:-:S04]  /*0400*/  LEA.HI R22, R3, R0, RZ, 0x6 ;  /* 0x0000000003167211 */ /* 0x000fc800078f30ff */
[----:B------:R-:W-:Y:S02]  /*0410*/  SHF.L.U32 R22, R22, 0x6, RZ ;  /* 0x0000000616167819 */ /* 0x000fe400000006ff */
[----:B------:R-:W-:Y:S02]  /*0420*/  ISETP.GE.AND P2, PT, R0, 0x100, PT ;  /* 0x000001000000780c */ /* 0x000fe40003f46270 */
[----:B------:R-:W-:Y:S01]  /*0430*/  LOP3.LUT R22, R22, 0xfffff000, RZ, 0xc0, !PT ;  /* 0xfffff00016167812 */ /* 0x000fe200078ec0ff */
[----:B--2---:R-:W-:Y:S04]  /*0440*/  STS [R27], R16 ;  /* 0x000000101b007388 */ /* 0x004fe80000000800 */
[----:B------:R2:W-:Y:S04]  /*0450*/  STS [R26+0x400], R17 ;  /* 0x000400111a007388 */ /* 0x0005e80000000800 */
[----:B------:R-:W-:Y:S04]  /*0460*/  STS [R23+0x800], R18 ;  /* 0x0008001217007388 */ /* 0x000fe80000000800 */
[----:B------:R-:W-:Y:S04]  /*0470*/  STS [R20+0xc00], R19 ;  /* 0x000c001314007388 */ /* 0x000fe80000000800 */
[----:B----4-:R-:W-:Y:S04]  /*0480*/  STS [R27+0x100], R12 ;  /* 0x0001000c1b007388 */ /* 0x010fe80000000800 */
[----:B------:R4:W-:Y:S04]  /*0490*/  STS [R26+0x500], R13 ;  /* 0x0005000d1a007388 */ /* 0x0009e80000000800 */
[----:B------:R-:W-:Y:S04]  /*04a0*/  STS [R23+0x900], R14 ;  /* 0x0009000e17007388 */ /* 0x000fe80000000800 */
[----:B------:R1:W-:Y:S04]  /*04b0*/  STS [R20+0xd00], R15 ;  /* 0x000d000f14007388 */ /* 0x0003e80000000800 */
[----:B-----5:R-:W-:Y:S04]  /*04c0*/  STS [R27+0x200], R8 ;  /* 0x000200081b007388 */ /* 0x020fe80000000800 */
[----:B------:R5:W-:Y:S04]  /*04d0*/  STS [R26+0x600], R9 ;  /* 0x000600091a007388 */ /* 0x000be80000000800 */
[----:B------:R-:W-:Y:S04]  /*04e0*/  STS [R23+0xa00], R10 ;  /* 0x000a000a17007388 */ /* 0x000fe80000000800 */
[----:B------:R-:W-:Y:S04]  /*04f0*/  STS [R20+0xe00], R11 ;  /* 0x000e000b14007388 */ /* 0x000fe80000000800 */
[----:B---3--:R3:W-:Y:S04]  /*0500*/  STS [R27+0x300], R4 ;  /* 0x000300041b007388 */ /* 0x0087e80000000800 */
[----:B------:R-:W-:Y:S04]  /*0510*/  STS [R26+0x700], R5 ;  /* 0x000700051a007388 */ /* 0x000fe80000000800 */
[----:B------:R-:W-:Y:S04]  /*0520*/  STS [R23+0xb00], R6 ;  /* 0x000b000617007388 */ /* 0x000fe80000000800 */
[----:B------:R3:W-:Y:S01]  /*0530*/  STS [R20+0xf00], R7 ;  /* 0x000f000714007388 */ /* 0x0007e20000000800 */
[----:B--2---:R-:W-:Y:S01]  /*0540*/  IMAD.IADD R17, R21, 0x1, R22 ;  /* 0x0000000115117824 */ /* 0x004fe200078e0216 */
[----:B----4-:R-:W-:-:S02]  /*0550*/  CS2R R12, SRZ ;  /* 0x00000000000c7805 */ /* 0x010fc4000001ff00 */
[----:B01----:R-:W-:Y:S01]  /*0560*/  CS2R R14, SRZ ;  /* 0x00000000000e7805 */ /* 0x003fe2000001ff00 */
[----:B-----5:R-:W-:Y:S01]  /*0570*/  IMAD.WIDE R8, R17, 0x4, R24 ;  /* 0x0000000411087825 */ /* 0x020fe200078e0218 */
[----:B------:R-:W-:Y:S06]  /*0580*/  BAR.SYNC.DEFER_BLOCKING 0x0 ;  /* 0x0000000000007b1d */ /* 0x000fec0000010000 */
[----:B------:R0:W2:Y:S01]  /*0590*/  @!P2 LDG.E.EL.128 R12, desc[UR6][R8.64] ;  /* 0x00000006080ca981 */ /* 0x0000a2000c2e1d00 */
[----:B------:R-:W-:-:S04]  /*05a0*/  LOP3.LUT R22, R0, 0x4, RZ, 0xfc, !PT ;  /* 0x0000000400167812 */ /* 0x000fc800078efcff */
[----:B---3--:R-:W-:-:S04]  /*05b0*/  LEA.HI R4, R3, R22, RZ, 0x6 ;  /* 0x0000001603047211 */ /* 0x008fc800078f30ff */
[----:B------:R-:W-:Y:S02]  /*05c0*/  SHF.L.U32 R4, R4, 0x6, RZ ;  /* 0x0000000604047819 */ /* 0x000fe400000006ff */
[----:B------:R-:W-:Y:S02]  /*05d0*/  ISETP.GE.AND P1, PT, R22, 0x100, PT ;  /* 0x000001001600780c */ /* 0x000fe40003f26270 */
[----:B------:R-:W-:Y:S02]  /*05e0*/  LOP3.LUT R4, R4, 0xfffff000, RZ, 0xc0, !PT ;  /* 0xfffff00004047812 */ /* 0x000fe400078ec0ff */
[----:B------:R-:W-:-:S03]  /*05f0*/  CS2R R6, SRZ ;  /* 0x0000000000067805 */ /* 0x000fc6000001ff00 */
[----:B------:R-:W-:Y:S01]  /*0600*/  IMAD.IADD R17, R21, 0x1, R4 ;  /* 0x0000000115117824 */ /* 0x000fe200078e0204 */
[----:B------:R-:W-:-:S03]  /*0610*/  CS2R R4, SRZ ;  /* 0x0000000000047805 */ /* 0x000fc6000001ff00 */
[----:B------:R-:W-:-:S05]  /*0620*/  IMAD.WIDE R16, R17, 0x4, R24 ;  /* 0x0000000411107825 */ /* 0x000fca00078e0218 */
[----:B------:R1:W3:Y:S01]  /*0630*/  @!P1 LDG.E.EL.128 R4, desc[UR6][R16.64] ;  /* 0x0000000610049981 */ /* 0x0002e2000c2e1d00 */
[----:B------:R-:W-:-:S04]  /*0640*/  LOP3.LUT R20, R0, 0x8, RZ, 0xfc, !PT ;  /* 0x0000000800147812 */ /* 0x000fc800078efcff */
[----:B0-----:R-:W-:-:S04]  /*0650*/  LEA.HI R8, R3, R20, RZ, 0x6 ;  /* 0x0000001403087211 */ /* 0x001fc800078f30ff */
[----:B------:R-:W-:Y:S02]  /*0660*/  SHF.L.U32 R8, R8, 0x6, RZ ;  /* 0x0000000608087819 */ /* 0x000fe400000006ff */
[----:B------:R-:W-:Y:S02]  /*0670*/  ISETP.GE.AND P0, PT, R20, 0x100, PT ;  /* 0x000001001400780c */ /* 0x000fe40003f06270 */
[----:B------:R-:W-:Y:S02]  /*0680*/  LOP3.LUT R8, R8, 0xfffff000, RZ, 0xc0, !PT ;  /* 0xfffff00008087812 */ /* 0x000fe400078ec0ff */
[----:B------:R-:W-:-:S03]  /*0690*/  CS2R R10, SRZ ;  /* 0x00000000000a7805 */ /* 0x000fc6000001ff00 */
[----:B------:R-:W-:Y:S01]  /*06a0*/  IMAD.IADD R19, R21, 0x1, R8 ;  /* 0x0000000115137824 */ /* 0x000fe200078e0208 */
[----:B------:R-:W-:-:S03]  /*06b0*/  CS2R R8, SRZ ;  /* 0x0000000000087805 */ /* 0x000fc6000001ff00 */
[----:B------:R-:W-:Y:S01]  /*06c0*/  IMAD.WIDE R18, R19, 0x4, R24 ;  /* 0x0000000413127825 */ /* 0x000fe200078e0218 */
[----:B-1----:R-:W-:-:S04]  /*06d0*/  SHF.R.U32.HI R17, RZ, 0x8, R2 ;  /* 0x00000008ff117819 */ /* 0x002fc80000011602 */
[----:B------:R0:W4:Y:S01]  /*06e0*/  @!P0 LDG.E.EL.128 R8, desc[UR6][R18.64] ;  /* 0x0000000612088981 */ /* 0x000122000c2e1d00 */
[----:B------:R-:W-:Y:S02]  /*06f0*/  SGXT.U32 R17, R17, 0x2 ;  /* 0x000000021111781a */ /* 0x000fe40000000000 */
[----:B------:R-:W-:Y:S02]  /*0700*/  LOP3.LUT R23, R2, 0x3fc, RZ, 0xc0, !PT ;  /* 0x000003fc02177812 */ /* 0x000fe400078ec0ff */
[----:B------:R-:W-:Y:S02]  /*0710*/  LOP3.LUT R2, R17, 0x3fc, R2, 0xf8, !PT ;  /* 0x000003fc11027812 */ /* 0x000fe400078ef802 */
[----:B------:R-:W-:-:S04]  /*0720*/  LEA R26, R17, UR4, 0x2 ;  /* 0x00000004111a7c11 */ /* 0x000fc8000f8e10ff */
[----:B------:R-:W-:Y:S01]  /*0730*/  LEA R26, R23, R26, 0x2 ;  /* 0x0000001a171a7211 */ /* 0x000fe200078e10ff */
[----:B--2---:R-:W-:Y:S01]  /*0740*/  FADD R16, R12, 9.9999997171806853657e-10 ;  /* 0x3089705f0c107421 */ /* 0x004fe20000000000 */
[----:B------:R-:W-:Y:S01]  /*0750*/  FADD R27, R13, 9.9999997171806853657e-10 ;  /* 0x3089705f0d1b7421 */ /* 0x000fe20000000000 */
[----:B------:R-:W-:Y:S02]  /*0760*/  LEA R12, R2, UR4, 0x2 ;  /* 0x00000004020c7c11 */ /* 0x000fe4000f8e10ff */
[----:B------:R-:W-:Y:S02]  /*0770*/  LDS R13, [R26+0x4] ;  /* 0x000004001a0d7984 */ /* 0x000fe40000000800 */
[----:B------:R-:W1:Y:S02]  /*0780*/  MUFU.SQRT R16, R16 ;  /* 0x0000001000107308 */ /* 0x000e640000002000 */
[----:B------:R-:W2:Y:S06]  /*0790*/  LDS R12, [R12] ;  /* 0x000000000c0c7984 */ /* 0x000eac0000000800 */
[----:B------:R-:W5:Y:S01]  /*07a0*/  MUFU.SQRT R27, R27 ;  /* 0x0000001b001b7308 */ /* 0x000f620000002000 */
[----:B-1----:R-:W-:Y:S01]  /*07b0*/  FADD R17, R16, 1.00000001335143196e-10 ;  /* 0x2edbe6ff10117421 */ /* 0x002fe20000000000 */
[----:B-----5:R-:W-:-:S04]  /*07c0*/  FADD R16, R27, 1.00000001335143196e-10 ;  /* 0x2edbe6ff1b107421 */ /* 0x020fc80000000000 */
[----:B------:R-:W-:Y:S02]  /*07d0*/  FSETP.GT.AND P3, PT, R17, 8.50705917302346158658e+37, PT ;  /* 0x7e8000001100780b */ /* 0x000fe40003f64000 */
[----:B------:R-:W-:Y:S02]  /*07e0*/  FSETP.GT.AND P4, PT, R16, 8.50705917302346158658e+37, PT ;  /* 0x7e8000001000780b */ /* 0x000fe40003f84000 */
[----:B------:R-:W-:-:S04]  /*07f0*/  LOP3.LUT R2, R0, 0xc, RZ, 0xfc, !PT ;  /* 0x0000000c00027812 */ /* 0x000fc800078efcff */
[----:B------:R-:W-:-:S05]  /*0800*/  LEA.HI R3, R3, R2, RZ, 0x6 ;  /* 0x0000000203037211 */ /* 0x000fca00078f30ff */
[----:B------:R-:W-:Y:S02]  /*0810*/  @P3 FMUL R17, R17, 0.25 ;  /* 0x3e80000011113820 */ /* 0x000fe40000400000 */
[----:B------:R-:W-:Y:S01]  /*0820*/  @P4 FMUL R16, R16, 0.25 ;  /* 0x3e80000010104820 */ /* 0x000fe20000400000 */
[----:B------:R-:W-:-:S03]  /*0830*/  IMAD.SHL.U32 R3, R3, 0x40, RZ ;  /* 0x0000004003037824 */ /* 0x000fc600078e00ff */
[----:B------:R-:W1:Y:S08]  /*0840*/  MUFU.RCP R17, R17 ;  /* 0x0000001100117308 */ /* 0x000e700000001000 */
[----:B------:R-:W5:Y:S01]  /*0850*/  MUFU.RCP R16, R16 ;  /* 0x0000001000107308 */ /* 0x000f620000001000 */
[----:B0-----:R-:W-:Y:S01]  /*0860*/  LOP3.LUT R18, R3, 0xfffff000, RZ, 0xc0, !PT ;  /* 0xfffff00003127812 */ /* 0x001fe200078ec0ff */
[----:B--2---:R-:W-:Y:S01]  /*0870*/  @P3 FMUL R12, R12, 0.25 ;  /* 0x3e8000000c0c3820 */ /* 0x004fe20000400000 */
[----:B------:R-:W-:Y:S01]  /*0880*/  ISETP.GE.AND P3, PT, R2, 0x100, PT ;  /* 0x000001000200780c */ /* 0x000fe20003f66270 */
[----:B------:R-:W-:Y:S01]  /*0890*/  @P4 FMUL R13, R13, 0.25 ;  /* 0x3e8000000d0d4820 */ /* 0x000fe20000400000 */
[----:B------:R-:W-:Y:S01]  /*08a0*/  IADD3 R19, R21, R18, RZ ;  /* 0x0000001215137210 */ /* 0x000fe20007ffe0ff */
[----:B-1----:R-:W-:-:S04]  /*08b0*/  FMUL R12, R17, R12 ;  /* 0x0000000c110c7220 */ /* 0x002fc80000400000 */
[----:B------:R-:W-:Y:S01]  /*08c0*/  IMAD.WIDE R24, R19, 0x4, R24 ;  /* 0x0000000413187825 */ /* 0x000fe200078e0218 */
[----:B------:R-:W-:-:S03]  /*08d0*/  CS2R R18, SRZ ;  /* 0x0000000000127805 */ /* 0x000fc6000001ff00 */
[----:B-----5:R-:W-:Y:S01]  /*08e0*/  FMUL R13, R16, R13 ;  /* 0x0000000d100d7220 */ /* 0x020fe20000400000 */
[----:B------:R-:W-:-:S06]  /*08f0*/  CS2R R16, SRZ ;  /* 0x0000000000107805 */ /* 0x000fcc000001ff00 */
[----:B------:R3:W2:Y:S01]  /*0900*/  @!P3 LDG.E.EL.128 R16, desc[UR6][R24.64] ;  /* 0x000000061810b981 */ /* 0x0006a2000c2e1d00 */
[----:B------:R-:W-:-:S03]  /*0910*/  FADD R3, R14, 9.9999997171806853657e-10 ;  /* 0x3089705f0e037421 */ /* 0x000fc60000000000 */
[----:B------:R-:W0:Y:S03]  /*0920*/  LDS R14, [R26+0x8] ;  /* 0x000008001a0e7984 */ /* 0x000e260000000800 */
[----:B------:R-:W1:Y:S02]  /*0930*/  MUFU.SQRT R3, R3 ;  /* 0x0000000300037308 */ /* 0x000e640000002000 */
[----:B-1----:R-:W-:-:S05]  /*0940*/  FADD R28, R3, 1.00000001335143196e-10 ;  /* 0x2edbe6ff031c7421 */ /* 0x002fca0000000000 */
[----:B------:R-:W-:-:S13]  /*0950*/  FSETP.GT.AND P4, PT, R28, 8.50705917302346158658e+37, PT ;  /* 0x7e8000001c00780b */ /* 0x000fda0003f84000 */
[----:B------:R-:W-:-:S04]  /*0960*/  @P4 FMUL R28, R28, 0.25 ;  /* 0x3e8000001c1c4820 */ /* 0x000fc80000400000 */
[----:B------:R-:W1:Y:S01]  /*0970*/  MUFU.RCP R3, R28 ;  /* 0x0000001c00037308 */ /* 0x000e620000001000 */
[----:B0-----:R-:W-:Y:S01]  /*0980*/  @P4 FMUL R14, R14, 0.25 ;  /* 0x3e8000000e0e4820 */ /* 0x001fe20000400000 */
[----:B---3--:R-:W-:-:S03]  /*0990*/  FADD R24, R4, 9.9999997171806853657e-10 ;  /* 0x3089705f04187421 */ /* 0x008fc60000000000 */
[----:B-1----:R-:W-:Y:S01]  /*09a0*/  FMUL R14, R3, R14 ;  /* 0x0000000e030e7220 */ /* 0x002fe20000400000 */
[----:B------:R-:W-:-:S04]  /*09b0*/  LOP3.LUT R3, R23, 0x400, RZ, 0xfc, !PT ;  /* 0x0000040017037812 */ /* 0x000fc800078efcff */
[----:B------:R-:W-:-:S04]  /*09c0*/  SHF.R.U32.HI R3, RZ, 0x6, R3 ;  /* 0x00000006ff037819 */ /* 0x000fc80000011603 */
[----:B------:R-:W-:Y:S01]  /*09d0*/  LOP3.LUT R3, R3, 0x1c, RZ, 0xc0, !PT ;  /* 0x0000001c03037812 */ /* 0x000fe200078ec0ff */
[----:B------:R-:W0:Y:S03]  /*09e0*/  MUFU.SQRT R24, R24 ;  /* 0x0000001800187308 */ /* 0x000e260000002000 */
[----:B------:R-:W-:-:S05]  /*09f0*/  IADD3 R4, R3, UR4, RZ ;  /* 0x0000000403047c10 */ /* 0x000fca000fffe0ff */
[----:B------:R-:W-:-:S05]  /*0a00*/  IMAD R3, R23, 0x4, R4 ;  /* 0x0000000417037824 */ /* 0x000fca00078e0204 */
[----:B------:R-:W1:Y:S01]  /*0a10*/  LDS R4, [R3+0x1000] ;  /* 0x0010000003047984 */ /* 0x000e620000000800 */
[----:B------:R-:W-:-:S03]  /*0a20*/  FADD R27, R15, 9.9999997171806853657e-10 ;  /* 0x3089705f0f1b7421 */ /* 0x000fc60000000000 */
[----:B------:R0:W-:Y:S02]  /*0a30*/  LDS R15, [R26+0xc] ;  /* 0x00000c001a0f7984 */ /* 0x0001e40000000800 */
[----:B0-----:R-:W-:Y:S01]  /*0a40*/  FADD R26, R24, 1.00000001335143196e-10 ;  /* 0x2edbe6ff181a7421 */ /* 0x001fe20000000000 */
[----:B------:R-:W0:Y:S04]  /*0a50*/  MUFU.SQRT R27, R27 ;  /* 0x0000001b001b7308 */ /* 0x000e280000002000 */
[----:B------:R-:W-:Y:S01]  /*0a60*/  FSETP.GT.AND P4, PT, R26, 8.50705917302346158658e+37, PT ;  /* 0x7e8000001a00780b */ /* 0x000fe20003f84000 */
[----:B------:R-:W-:Y:S02]  /*0a70*/  FADD R25, R5, 9.9999997171806853657e-10 ;  /* 0x3089705f05197421 */ /* 0x000fe40000000000 */
[----:B------:R-:W3:Y:S01]  /*0a80*/  LDS R5, [R3+0x1004] ;  /* 0x0010040003057984 */ /* 0x000ee20000000800 */
[----:B------:R-:W-:-:S03]  /*0a90*/  FADD R24, R6, 9.9999997171806853657e-10 ;  /* 0x3089705f06187421 */ /* 0x000fc60000000000 */
[----:B------:R-:W-:Y:S01]  /*0aa0*/  MUFU.SQRT R25, R25 ;  /* 0x0000001900197308 */ /* 0x000fe20000002000 */
[----:B------:R-:W5:Y:S05]  /*0ab0*/  LDS R6, [R3+0x1008] ;  /* 0x0010080003067984 */ /* 0x000f6a0000000800 */
[----:B------:R-:W-:Y:S01]  /*0ac0*/  @P4 FMUL R26, R26, 0.25 ;  /* 0x3e8000001a1a4820 */ /* 0x000fe20000400000 */
[----:B0-----:R-:W-:-:S03]  /*0ad0*/  FADD R29, R27, 1.00000001335143196e-10 ;  /* 0x2edbe6ff1b1d7421 */ /* 0x001fc60000000000 */
[----:B------:R-:W0:Y:S01]  /*0ae0*/  MUFU.RCP R27, R26 ;  /* 0x0000001a001b7308 */ /* 0x000e220000001000 */
[----:B-1----:R-:W-:-:S07]  /*0af0*/  @P4 FMUL R4, R4, 0.25 ;  /* 0x3e80000004044820 */ /* 0x002fce0000400000 */
[----:B------:R-:W1:Y:S01]  /*0b00*/  MUFU.SQRT R24, R24 ;  /* 0x0000001800187308 */ /* 0x000e620000002000 */
[----:B------:R-:W-:Y:S01]  /*0b10*/  FSETP.GT.AND P5, PT, R29, 8.50705917302346158658e+37, PT ;  /* 0x7e8000001d00780b */ /* 0x000fe20003fa4000 */
[----:B0-----:R-:W-:Y:S01]  /*0b20*/  FMUL R4, R27, R4 ;  /* 0x000000041b047220 */ /* 0x001fe20000400000 */
[----:B------:R-:W-:Y:S01]  /*0b30*/  FADD R27, R25, 1.00000001335143196e-10 ;  /* 0x2edbe6ff191b7421 */ /* 0x000fe20000000000 */
[----:B------:R-:W-:Y:S02]  /*0b40*/  FADD R25, R7, 9.9999997171806853657e-10 ;  /* 0x3089705f07197421 */ /* 0x000fe40000000000 */
[----:B------:R0:W-:Y:S02]  /*0b50*/  LDS R7, [R3+0x100c] ;  /* 0x00100c0003077984 */ /* 0x0001e40000000800 */
[----:B------:R-:W-:Y:S01]  /*0b60*/  FSETP.GT.AND P4, PT, R27, 8.50705917302346158658e+37, PT ;  /* 0x7e8000001b00780b */ /* 0x000fe20003f84000 */
[----:B-1----:R-:W-:Y:S01]  /*0b70*/  FADD R26, R24, 1.00000001335143196e-10 ;  /* 0x2edbe6ff181a7421 */ /* 0x002fe20000000000 */
[----:B------:R-:W-:Y:S01]  /*0b80*/  LOP3.LUT R24, R23, 0x800, RZ, 0xfc, !PT ;  /* 0x0000080017187812 */ /* 0x000fe200078efcff */
[----:B------:R-:W1:Y:S03]  /*0b90*/  MUFU.SQRT R25, R25 ;  /* 0x0000001900197308 */ /* 0x000e660000002000 */
[----:B------:R-:W-:Y:S01]  /*0ba0*/  @P5 FMUL R29, R29, 0.25 ;  /* 0x3e8000001d1d5820 */ /* 0x000fe20000400000 */
[----:B------:R-:W-:-:S04]  /*0bb0*/  SHF.R.U32.HI R24, RZ, 0x6, R24 ;  /* 0x00000006ff187819 */ /* 0x000fc80000011618 */
[----:B------:R-:W-:Y:S02]  /*0bc0*/  LOP3.LUT R24, R24, 0x2c, RZ, 0xc0, !PT ;  /* 0x0000002c18187812 */ /* 0x000fe400078ec0ff */
[----:B------:R-:W-:Y:S01]  /*0bd0*/  @P4 FMUL R27, R27, 0.25 ;  /* 0x3e8000001b1b4820 */ /* 0x000fe20000400000 */
[----:B---3--:R-:W-:Y:S01]  /*0be0*/  @P4 FMUL R5, R5, 0.25 ;  /* 0x3e80000005054820 */ /* 0x008fe20000400000 */
[----:B------:R-:W-:Y:S01]  /*0bf0*/  FSETP.GT.AND P4, PT, R26, 8.50705917302346158658e+37, PT ;  /* 0x7e8000001a00780b */ /* 0x000fe20003f84000 */
[----:B------:R-:W3:Y:S01]  /*0c00*/  MUFU.RCP R29, R29 ;  /* 0x0000001d001d7308 */ /* 0x000ee20000001000 */
[----:B------:R-:W-:-:S04]  /*0c10*/  IADD3 R24, R24, UR4, RZ ;  /* 0x0000000418187c10 */ /* 0x000fc8000fffe0ff */
[----:B0-----:R-:W-:-:S03]  /*0c20*/  LEA R3, R23, R24, 0x2 ;  /* 0x0000001817037211 */ /* 0x001fc600078e10ff */
[----:B------:R1:W-:Y:S01]  /*0c30*/  MUFU.RCP R28, R27 ;  /* 0x0000001b001c7308 */ /* 0x0003e20000001000 */
[----:B------:R-:W-:-:S03]  /*0c40*/  @P5 FMUL R15, R15, 0.25 ;  /* 0x3e8000000f0f5820 */ /* 0x000fc60000400000 */
[----:B------:R-:W-:Y:S01]  /*0c50*/  @P4 FMUL R26, R26, 0.25 ;  /* 0x3e8000001a1a4820 */ /* 0x000fe20000400000 */
[----:B-1----:R-:W-:Y:S01]  /*0c60*/  FADD R27, R25, 1.00000001335143196e-10 ;  /* 0x2edbe6ff191b7421 */ /* 0x002fe20000000000 */
[----:B----4-:R-:W-:Y:S02]  /*0c70*/  FADD R25, R8, 9.9999997171806853657e-10 ;  /* 0x3089705f08197421 */ /* 0x010fe40000000000 */
[----:B------:R-:W0:Y:S01]  /*0c80*/  LDS R8, [R3+0x2000] ;  /* 0x0020000003087984 */ /* 0x000e220000000800 */
[----:B---3--:R-:W-:Y:S02]  /*0c90*/  FMUL R15, R29, R15 ;  /* 0x0000000f1d0f7220 */ /* 0x008fe40000400000 */
[----:B------:R-:W1:Y:S08]  /*0ca0*/  MUFU.RCP R29, R26 ;  /* 0x0000001a001d7308 */ /* 0x000e700000001000 */
[----:B------:R-:W3:Y:S01]  /*0cb0*/  MUFU.SQRT R25, R25 ;  /* 0x0000001900197308 */ /* 0x000ee20000002000 */
[----:B------:R-:W-:Y:S01]  /*0cc0*/  FADD R24, R9, 9.9999997171806853657e-10 ;  /* 0x3089705f09187421 */ /* 0x000fe20000000000 */
[----:B-----5:R-:W-:Y:S01]  /*0cd0*/  @P4 FMUL R6, R6, 0.25 ;  /* 0x3e80000006064820 */ /* 0x020fe20000400000 */
[----:B------:R-:W-:Y:S01]  /*0ce0*/  FSETP.GT.AND P5, PT, R27, 8.50705917302346158658e+37, PT ;  /* 0x7e8000001b00780b */ /* 0x000fe20003fa4000 */
[----:B------:R-:W4:Y:S02]  /*0cf0*/  LDS R9, [R3+0x2004] ;  /* 0x0020040003097984 */ /* 0x000f240000000800 */
[----:B-1----:R-:W-:-:S02]  /*0d00*/  FMUL R6, R29, R6 ;  /* 0x000000061d067220 */ /* 0x002fc40000400000 */
[----:B------:R-:W1:Y:S01]  /*0d10*/  MUFU.SQRT R24, R24 ;  /* 0x0000001800187308 */ /* 0x000e620000002000 */
[----:B---3--:R-:W-:-:S05]  /*0d20*/  FADD R29, R25, 1.00000001335143196e-10 ;  /* 0x2edbe6ff191d7421 */ /* 0x008fca0000000000 */
[----:B------:R-:W-:Y:S02]  /*0d30*/  FSETP.GT.AND P4, PT, R29, 8.50705917302346158658e+37, PT ;  /* 0x7e8000001d00780b */ /* 0x000fe40003f84000 */
[----:B------:R-:W-:Y:S01]  /*0d40*/  @P5 FMUL R27, R27, 0.25 ;  /* 0x3e8000001b1b5820 */ /* 0x000fe20000400000 */
[----:B-1----:R-:W-:Y:S01]  /*0d50*/  FADD R25, R24, 1.00000001335143196e-10 ;  /* 0x2edbe6ff18197421 */ /* 0x002fe20000000000 */
[----:B------:R-:W-:Y:S02]  /*0d60*/  FMUL R5, R28, R5 ;  /* 0x000000051c057220 */ /* 0x000fe40000400000 */
[----:B------:R-:W1:Y:S07]  /*0d70*/  MUFU.RCP R28, R27 ;  /* 0x0000001b001c7308 */ /* 0x000e6e0000001000 */
[----:B------:R-:W-:Y:S01]  /*0d80*/  @P4 FMUL R29, R29, 0.25 ;  /* 0x3e8000001d1d4820 */ /* 0x000fe20000400000 */
[----:B0-----:R-:W-:Y:S01]  /*0d90*/  @P4 FMUL R8, R8, 0.25 ;  /* 0x3e80000008084820 */ /* 0x001fe20000400000 */
[----:B------:R-:W-:Y:S01]  /*0da0*/  FSETP.GT.AND P4, PT, R25, 8.50705917302346158658e+37, PT ;  /* 0x7e8000001900780b */ /* 0x000fe20003f84000 */
[----:B------:R-:W-:Y:S01]  /*0db0*/  @P5 FMUL R7, R7, 0.25 ;  /* 0x3e80000007075820 */ /* 0x000fe20000400000 */
[----:B------:R-:W-:-:S03]  /*0dc0*/  FADD R24, R11, 9.9999997171806853657e-10 ;  /* 0x3089705f0b187421 */ /* 0x000fc60000000000 */
[----:B-1----:R-:W-:-:S08]  /*0dd0*/  FMUL R7, R28, R7 ;  /* 0x000000071c077220 */ /* 0x002fd00000400000 */
[----:B------:R-:W-:Y:S01]  /*0de0*/  @P4 FMUL R25, R25, 0.25 ;  /* 0x3e80000019194820 */ /* 0x000fe20000400000 */
[----:B------:R-:W-:-:S03]  /*0df0*/  FADD R26, R10, 9.9999997171806853657e-10 ;  /* 0x3089705f0a1a7421 */ /* 0x000fc60000000000 */
[----:B------:R-:W0:Y:S01]  /*0e00*/  MUFU.RCP R28, R25 ;  /* 0x00000019001c7308 */ /* 0x000e220000001000 */
[----:B------:R-:W-:Y:S01]  /*0e10*/  LOP3.LUT R10, R23, 0xc00, RZ, 0xfc, !PT ;  /* 0x00000c00170a7812 */ /* 0x000fe200078efcff */
[----:B----4-:R-:W-:-:S03]  /*0e20*/  @P4 FMUL R9, R9, 0.25 ;  /* 0x3e80000009094820 */ /* 0x010fc60000400000 */
[----:B------:R-:W-:-:S03]  /*0e30*/  SHF.R.U32.HI R10, RZ, 0x6, R10 ;  /* 0x00000006ff0a7819 */ /* 0x000fc6000001160a */
[----:B------:R-:W1:Y:S01]  /*0e40*/  MUFU.SQRT R24, R24 ;  /* 0x0000001800187308 */ /* 0x000e620000002000 */
[----:B------:R-:W-:Y:S02]  /*0e50*/  LOP3.LUT R11, R10, 0x3c, RZ, 0xc0, !PT ;  /* 0x0000003c0a0b7812 */ /* 0x000fe400078ec0ff */
[----:B------:R-:W3:Y:S05]  /*0e60*/  LDS R10, [R3+0x2008] ;  /* 0x00200800030a7984 */ /* 0x000eea0000000800 */
[----:B------:R-:W4:Y:S01]  /*0e70*/  MUFU.SQRT R26, R26 ;  /* 0x0000001a001a7308 */ /* 0x000f220000002000 */
[----:B0-----:R-:W-:Y:S01]  /*0e80*/  FMUL R9, R28, R9 ;  /* 0x000000091c097220 */ /* 0x001fe20000400000 */
[----:B-1----:R-:W-:-:S06]  /*0e90*/  FADD R24, R24, 1.00000001335143196e-10 ;  /* 0x2edbe6ff18187421 */ /* 0x002fcc0000000000 */
[----:B------:R-:W0:Y:S01]  /*0ea0*/  MUFU.RCP R29, R29 ;  /* 0x0000001d001d7308 */ /* 0x000e220000001000 */
[----:B------:R-:W-:Y:S01]  /*0eb0*/  FSETP.GT.AND P5, PT, R24, 8.50705917302346158658e+37, PT ;  /* 0x7e8000001800780b */ /* 0x000fe20003fa4000 */
[----:B----4-:R-:W-:-:S05]  /*0ec0*/  FADD R26, R26, 1.00000001335143196e-10 ;  /* 0x2edbe6ff1a1a7421 */ /* 0x010fca0000000000 */
[----:B------:R-:W-:Y:S01]  /*0ed0*/  FSETP.GT.AND P4, PT, R26, 8.50705917302346158658e+37, PT ;  /* 0x7e8000001a00780b */ /* 0x000fe20003f84000 */
[----:B------:R-:W-:Y:S02]  /*0ee0*/  IMAD R27, R22, 0x1000, R21 ;  /* 0x00001000161b7824 */ /* 0x000fe400078e0215 */
[----:B--2---:R-:W-:Y:S01]  /*0ef0*/  FADD R28, R16, 9.9999997171806853657e-10 ;  /* 0x3089705f101c7421 */ /* 0x004fe20000000000 */
[----:B------:R-:W-:Y:S02]  /*0f00*/  VIADD R16, R11, UR4 ;  /* 0x000000040b107c36 */ /* 0x000fe40008000000 */
[----:B------:R1:W2:Y:S01]  /*0f10*/  LDS R11, [R3+0x200c] ;  /* 0x00200c00030b7984 */ /* 0x0002a20000000800 */
[----:B------:R-:W-:Y:S01]  /*0f20*/  @P5 FMUL R24, R24, 0.25 ;  /* 0x3e80000018185820 */ /* 0x000fe20000400000 */
[----:B0-----:R-:W-:Y:S01]  /*0f30*/  FMUL R8, R29, R8 ;  /* 0x000000081d087220 */ /* 0x001fe20000400000 */
[-C--:B------:R-:W-:Y:S01]  /*0f40*/  LEA R25, R0, R21.reuse, 0xc ;  /* 0x0000001500197211 */ /* 0x080fe200078e60ff */
[----:B------:R-:W0:Y:S01]  /*0f50*/  MUFU.SQRT R28, R28 ;  /* 0x0000001c001c7308 */ /* 0x000e220000002000 */
[----:B------:R-:W-:-:S02]  /*0f60*/  LEA R29, R20, R21, 0xc ;  /* 0x00000015141d7211 */ /* 0x000fc400078e60ff */
[----:B------:R-:W-:Y:S01]  /*0f70*/  LEA R21, R2, R21, 0xc ;  /* 0x0000001502157211 */ /* 0x000fe200078e60ff */
[----:B------:R-:W-:Y:S01]  /*0f80*/  @P4 FMUL R26, R26, 0.25 ;  /* 0x3e8000001a1a4820 */ /* 0x000fe20000400000 */
[----:B-1----:R-:W1:Y:S01]  /*0f90*/  LDC.64 R2, c[0x0][0x220] ;  /* 0x00008800ff027b82 */ /* 0x002e620000000a00 */
[----:B------:R-:W-:Y:S01]  /*0fa0*/  FADD R17, R17, 9.9999997171806853657e-10 ;  /* 0x3089705f11117421 */ /* 0x000fe20000000000 */
[----:B------:R-:W-:Y:S01]  /*0fb0*/  FADD R18, R18, 9.9999997171806853657e-10 ;  /* 0x3089705f12127421 */ /* 0x000fe20000000000 */
[----:B------:R-:W4:Y:S01]  /*0fc0*/  MUFU.RCP R24, R24 ;  /* 0x0000001800187308 */ /* 0x000f220000001000 */
[----:B------:R-:W-:Y:S01]  /*0fd0*/  LEA R23, R23, R16, 0x2 ;  /* 0x0000001017177211 */ /* 0x000fe200078e10ff */
[----:B------:R-:W-:-:S04]  /*0fe0*/  FADD R0, R19, 9.9999997171806853657e-10 ;  /* 0x3089705f13007421 */ /* 0x000fc80000000000 */
[----:B------:R-:W5:Y:S02]  /*0ff0*/  LDS R16, [R23+0x3000] ;  /* 0x0030000017107984 */ /* 0x000f640000000800 */
[----:B------:R-:W2:Y:S01]  /*1000*/  MUFU.RCP R26, R26 ;  /* 0x0000001a001a7308 */ /* 0x000ea20000001000 */
[----:B0-----:R-:W-:Y:S01]  /*1010*/  FADD R28, R28, 1.00000001335143196e-10 ;  /* 0x2edbe6ff1c1c7421 */ /* 0x001fe20000000000 */
[----:B---3--:R-:W-:Y:S01]  /*1020*/  @P4 FMUL R10, R10, 0.25 ;  /* 0x3e8000000a0a4820 */ /* 0x008fe20000400000 */
[----:B------:R-:W-:Y:S04]  /*1030*/  LDS R20, [R23+0x3008] ;  /* 0x0030080017147984 */ /* 0x000fe80000000800 */
[----:B------:R-:W-:Y:S01]  /*1040*/  LDS R22, [R23+0x300c] ;  /* 0x00300c0017167984 */ /* 0x000fe20000000800 */
[----:B------:R-:W0:Y:S08]  /*1050*/  MUFU.SQRT R17, R17 ;  /* 0x0000001100117308 */ /* 0x000e300000002000 */
[----:B------:R-:W3:Y:S01]  /*1060*/  MUFU.SQRT R18, R18 ;  /* 0x0000001200127308 */ /* 0x000ee20000002000 */
[----:B--2---:R-:W-:-:S07]  /*1070*/  @P5 FMUL R11, R11, 0.25 ;  /* 0x3e8000000b0b5820 */ /* 0x004fce0000400000 */
[----:B------:R-:W2:Y:S01]  /*1080*/  MUFU.SQRT R0, R0 ;  /* 0x0000000000007308 */ /* 0x000ea20000002000 */
[----:B----4-:R-:W-:Y:S01]  /*1090*/  FMUL R11, R24, R11 ;  /* 0x0000000b180b7220 */ /* 0x010fe20000400000 */
[----:B------:R-:W-:Y:S01]  /*10a0*/  FSETP.GT.AND P6, PT, R28, 8.50705917302346158658e+37, PT ;  /* 0x7e8000001c00780b */ /* 0x000fe20003fc4000 */
[----:B------:R4:W4:Y:S01]  /*10b0*/  LDS R24, [R23+0x3004] ;  /* 0x0030040017187984 */ /* 0x0009220000000800 */
[----:B------:R-:W-:Y:S01]  /*10c0*/  FMUL R10, R26, R10 ;  /* 0x0000000a1a0a7220 */ /* 0x000fe20000400000 */
[----:B0-----:R-:W-:Y:S01]  /*10d0*/  FADD R17, R17, 1.00000001335143196e-10 ;  /* 0x2edbe6ff11117421 */ /* 0x001fe20000000000 */
[----:B---3--:R-:W-:Y:S01]  /*10e0*/  FADD R26, R18, 1.00000001335143196e-10 ;  /* 0x2edbe6ff121a7421 */ /* 0x008fe20000000000 */
[----:B-1----:R-:W-:-:S03]  /*10f0*/  IMAD.WIDE R18, R25, 0x4, R2 ;  /* 0x0000000419127825 */ /* 0x002fc600078e0202 */
[----:B------:R-:W-:Y:S01]  /*1100*/  FSETP.GT.AND P4, PT, R17, 8.50705917302346158658e+37, PT ;  /* 0x7e8000001100780b */ /* 0x000fe20003f84000 */
[----:B--2---:R-:W-:Y:S01]  /*1110*/  FADD R0, R0, 1.00000001335143196e-10 ;  /* 0x2edbe6ff00007421 */ /* 0x004fe20000000000 */
[----:B------:R0:W-:Y:S01]  /*1120*/  @!P2 STG.E.128 desc[UR6][R18.64], R12 ;  /* 0x0000000c1200a986 */ /* 0x0001e2000c101d06 */
[----:B------:R-:W-:Y:S02]  /*1130*/  FSETP.GT.AND P5, PT, R26, 8.50705917302346158658e+37, PT ;  /* 0x7e8000001a00780b */ /* 0x000fe40003fa4000 */
[----:B------:R-:W-:Y:S01]  /*1140*/  @P6 FMUL R28, R28, 0.25 ;  /* 0x3e8000001c1c6820 */ /* 0x000fe20000400000 */
[----:B------:R-:W-:-:S05]  /*1150*/  FSETP.GT.AND P2, PT, R0, 8.50705917302346158658e+37, PT ;  /* 0x7e8000000000780b */ /* 0x000fca0003f44000 */
[----:B------:R-:W1:Y:S02]  /*1160*/  MUFU.RCP R28, R28 ;  /* 0x0000001c001c7308 */ /* 0x000e640000001000 */
[----:B------:R-:W-:-:S03]  /*1170*/  @P4 FMUL R17, R17, 0.25 ;  /* 0x3e80000011114820 */ /* 0x000fc60000400000 */
[----:B------:R-:W-:-:S03]  /*1180*/  @P5 FMUL R26, R26, 0.25 ;  /* 0x3e8000001a1a5820 */ /* 0x000fc60000400000 */
[----:B------:R-:W-:Y:S01]  /*1190*/  @P2 FMUL R0, R0, 0.25 ;  /* 0x3e80000000002820 */ /* 0x000fe20000400000 */
[----:B------:R-:W2:Y:S01]  /*11a0*/  MUFU.RCP R17, R17 ;  /* 0x0000001100117308 */ /* 0x000ea20000001000 */
[----:B-----5:R-:W-:-:S07]  /*11b0*/  @P6 FMUL R16, R16, 0.25 ;  /* 0x3e80000010106820 */ /* 0x020fce0000400000 */
[----:B----4-:R3:W0:Y:S01]  /*11c0*/  MUFU.RCP R23, R26 ;  /* 0x0000001a00177308 */ /* 0x0106220000001000 */
[----:B-1----:R-:W-:-:S07]  /*11d0*/  FMUL R16, R28, R16 ;  /* 0x000000101c107220 */ /* 0x002fce0000400000 */
[----:B------:R-:W1:Y:S01]  /*11e0*/  MUFU.RCP R25, R0 ;  /* 0x0000000000197308 */ /* 0x000e620000001000 */
[----:B---3--:R-:W-:-:S04]  /*11f0*/  IMAD.WIDE R26, R27, 0x4, R2 ;  /* 0x000000041b1a7825 */ /* 0x008fc800078e0202 */
[--C-:B------:R-:W-:Y:S01]  /*1200*/  IMAD.WIDE R28, R29, 0x4, R2.reuse ;  /* 0x000000041d1c7825 */ /* 0x100fe200078e0202 */
[----:B------:R3:W-:Y:S03]  /*1210*/  @!P1 STG.E.128 desc[UR6][R26.64], R4 ;  /* 0x000000041a009986 */ /* 0x0007e6000c101d06 */
[----:B------:R-:W-:Y:S01]  /*1220*/  @P4 FMUL R24, R24, 0.25 ;  /* 0x3e80000018184820 */ /* 0x000fe20000400000 */
[----:B------:R-:W-:Y:S01]  /*1230*/  @P5 FMUL R20, R20, 0.25 ;  /* 0x3e80000014145820 */ /* 0x000fe20000400000 */
[----:B------:R-:W-:Y:S01]  /*1240*/  @P2 FMUL R22, R22, 0.25 ;  /* 0x3e80000016162820 */ /* 0x000fe20000400000 */
[----:B------:R3:W-:Y:S01]  /*1250*/  @!P0 STG.E.128 desc[UR6][R28.64], R8 ;  /* 0x000000081c008986 */ /* 0x0007e2000c101d06 */
[----:B------:R-:W-:-:S04]  /*1260*/  IMAD.WIDE R2, R21, 0x4, R2 ;  /* 0x0000000415027825 */ /* 0x000fc800078e0202 */
[----:B--2---:R-:W-:Y:S01]  /*1270*/  FMUL R17, R17, R24 ;  /* 0x0000001811117220 */ /* 0x004fe20000400000 */
[----:B0-----:R-:W-:Y:S01]  /*1280*/  FMUL R18, R23, R20 ;  /* 0x0000001417127220 */ /* 0x001fe20000400000 */
[----:B-1----:R-:W-:Y:S01]  /*1290*/  FMUL R19, R25, R22 ;  /* 0x0000001619137220 */ /* 0x002fe20000400000 */
[----:B------:R-:W-:Y:S06]  /*12a0*/  @P3 EXIT ;  /* 0x000000000000394d */ /* 0x000fec0003800000 */
[----:B------:R-:W-:Y:S01]  /*12b0*/  STG.E.128 desc[UR6][R2.64], R16 ;  /* 0x0000001002007986 */ /* 0x000fe2000c101d06 */
[----:B------:R-:W-:Y:S05]  /*12c0*/  EXIT ;  /* 0x000000000000794d */ /* 0x000fea0003800000 */
.L_x_0:
[----:B------:R-:W-:-:S00]  /*12d0*/  BRA `(.L_x_0) ;  /* 0xfffffffc00fc7947 */ /* 0x000fc0000383ffff */
[----:B------:R-:W-:-:S00]  /*12e0*/  NOP ;  /* 0x0000000000007918 */ /* 0x000fc00000000000 */
        /* <DEDUP_REMOVED lines=9> */
.L_x_1:


//--------------------- .nv.global.init           --------------------------
	.section	.nv.global.init,"aw",@progbits
.nv.global.init:
	.type		_$_str,@object
	.size		_$_str,(_$_str_$_2 - _$_str)
_$_str:
        /*0000*/ 	.byte	0x5f, 0x5f, 0x43, 0x55, 0x44, 0x41, 0x5f, 0x46, 0x54, 0x5a, 0x00
	.type		_$_str_$_2,@object
	.size		_$_str_$_2,(.L_1 - _$_str_$_2)
_$_str_$_2:
        /*000b*/ 	.byte	0x5f, 0x5f, 0x43, 0x55, 0x44, 0x41, 0x5f, 0x50, 0x52, 0x45, 0x43, 0x5f, 0x53, 0x51, 0x52, 0x54
        /*001b*/ 	.byte	0x00
.L_1:


//--------------------- .nv.shared.triton_poi_fused_add_div_sqrt_15 --------------------------
	.section	.nv.shared.triton_poi_fused_add_div_sqrt_15,"aw",@nobits
	.sectionflags	@""
	.align	16
	.zero		1024


//--------------------- .nv.constant0.triton_poi_fused_add_div_sqrt_15 --------------------------
	.section	.nv.constant0.triton_poi_fused_add_div_sqrt_15,"a",@progbits
	.sectionflags	@""
	.align	4
.nv.constant0.triton_poi_fused_add_div_sqrt_15:
	.zero		560
